//
// Generated by NVIDIA NVVM Compiler
//
// Compiler Build ID: CL-36424714
// Cuda compilation tools, release 13.0, V13.0.88
// Based on NVVM 20.0.0
//

.version 9.0
.target sm_100
.address_size 64

	// .globl	_Z5naivePKfS0_Pfiii

.visible .entry _Z5naivePKfS0_Pfiii(
	.param .u64 .ptr .align 1 _Z5naivePKfS0_Pfiii_param_0,
	.param .u64 .ptr .align 1 _Z5naivePKfS0_Pfiii_param_1,
	.param .u64 .ptr .align 1 _Z5naivePKfS0_Pfiii_param_2,
	.param .u32 _Z5naivePKfS0_Pfiii_param_3,
	.param .u32 _Z5naivePKfS0_Pfiii_param_4,
	.param .u32 _Z5naivePKfS0_Pfiii_param_5
)
{
	.reg .pred 	%p<13>;
	.reg .b32 	%r<92>;
	.reg .b32 	%f<68>;
	.reg .b64 	%rd<69>;

	ld.param.u64 	%rd4, [_Z5naivePKfS0_Pfiii_param_0];
	ld.param.u64 	%rd5, [_Z5naivePKfS0_Pfiii_param_1];
	ld.param.u64 	%rd3, [_Z5naivePKfS0_Pfiii_param_2];
	ld.param.u32 	%r46, [_Z5naivePKfS0_Pfiii_param_3];
	ld.param.u32 	%r44, [_Z5naivePKfS0_Pfiii_param_4];
	ld.param.u32 	%r45, [_Z5naivePKfS0_Pfiii_param_5];
	cvta.to.global.u64 	%rd1, %rd5;
	cvta.to.global.u64 	%rd2, %rd4;
	mov.u32 	%r47, %ctaid.x;
	mov.u32 	%r48, %ntid.x;
	mul.lo.s32 	%r1, %r47, %r48;
	mov.u32 	%r2, %tid.x;
	add.s32 	%r3, %r1, %r2;
	mov.u32 	%r49, %ctaid.y;
	mov.u32 	%r50, %ntid.y;
	mov.u32 	%r51, %tid.y;
	mad.lo.s32 	%r4, %r49, %r50, %r51;
	setp.ge.u32 	%p1, %r4, %r46;
	setp.ge.u32 	%p2, %r3, %r44;
	or.pred  	%p3, %p1, %p2;
	@%p3 bra 	$L__BB0_14;
	setp.lt.s32 	%p4, %r45, 1;
	mov.f32 	%f67, 0f00000000;
	@%p4 bra 	$L__BB0_13;
	mul.lo.s32 	%r5, %r45, %r4;
	and.b32  	%r6, %r45, 7;
	setp.lt.u32 	%p5, %r45, 8;
	mov.f32 	%f67, 0f00000000;
	mov.b32 	%r90, 0;
	@%p5 bra 	$L__BB0_5;
	and.b32  	%r90, %r45, 2147483640;
	neg.s32 	%r88, %r90;
	add.s32 	%r53, %r2, %r44;
	add.s32 	%r87, %r53, %r1;
	shl.b32 	%r10, %r44, 3;
	shl.b32 	%r54, %r44, 1;
	add.s32 	%r86, %r3, %r54;
	mad.lo.s32 	%r85, %r44, 3, %r3;
	shl.b32 	%r55, %r44, 2;
	add.s32 	%r84, %r3, %r55;
	mad.lo.s32 	%r83, %r44, 5, %r3;
	mad.lo.s32 	%r82, %r44, 6, %r3;
	mad.lo.s32 	%r81, %r44, 7, %r3;
	add.s32 	%r79, %r5, 3;
	mov.f32 	%f67, 0f00000000;
	mov.u32 	%r80, %r3;
$L__BB0_4:
	.pragma "nounroll";
	add.s32 	%r56, %r79, -3;
	mul.wide.u32 	%rd6, %r56, 4;
	add.s64 	%rd7, %rd2, %rd6;
	ld.global.f32 	%f17, [%rd7];
	mul.wide.u32 	%rd8, %r80, 4;
	add.s64 	%rd9, %rd1, %rd8;
	ld.global.f32 	%f18, [%rd9];
	fma.rn.f32 	%f19, %f17, %f18, %f67;
	add.s32 	%r57, %r79, -2;
	mul.wide.u32 	%rd10, %r57, 4;
	add.s64 	%rd11, %rd2, %rd10;
	ld.global.f32 	%f20, [%rd11];
	mul.wide.u32 	%rd12, %r87, 4;
	add.s64 	%rd13, %rd1, %rd12;
	ld.global.f32 	%f21, [%rd13];
	fma.rn.f32 	%f22, %f20, %f21, %f19;
	add.s32 	%r58, %r79, -1;
	mul.wide.u32 	%rd14, %r58, 4;
	add.s64 	%rd15, %rd2, %rd14;
	ld.global.f32 	%f23, [%rd15];
	mul.wide.u32 	%rd16, %r86, 4;
	add.s64 	%rd17, %rd1, %rd16;
	ld.global.f32 	%f24, [%rd17];
	fma.rn.f32 	%f25, %f23, %f24, %f22;
	add.s32 	%r59, %r79, 4;
	mul.wide.u32 	%rd18, %r79, 4;
	add.s64 	%rd19, %rd2, %rd18;
	ld.global.f32 	%f26, [%rd19];
	mul.wide.u32 	%rd20, %r85, 4;
	add.s64 	%rd21, %rd1, %rd20;
	ld.global.f32 	%f27, [%rd21];
	fma.rn.f32 	%f28, %f26, %f27, %f25;
	add.s32 	%r60, %r79, 1;
	mul.wide.u32 	%rd22, %r60, 4;
	add.s64 	%rd23, %rd2, %rd22;
	ld.global.f32 	%f29, [%rd23];
	mul.wide.u32 	%rd24, %r84, 4;
	add.s64 	%rd25, %rd1, %rd24;
	ld.global.f32 	%f30, [%rd25];
	fma.rn.f32 	%f31, %f29, %f30, %f28;
	add.s32 	%r61, %r79, 2;
	mul.wide.u32 	%rd26, %r61, 4;
	add.s64 	%rd27, %rd2, %rd26;
	ld.global.f32 	%f32, [%rd27];
	mul.wide.u32 	%rd28, %r83, 4;
	add.s64 	%rd29, %rd1, %rd28;
	ld.global.f32 	%f33, [%rd29];
	fma.rn.f32 	%f34, %f32, %f33, %f31;
	add.s32 	%r62, %r79, 3;
	mul.wide.u32 	%rd30, %r62, 4;
	add.s64 	%rd31, %rd2, %rd30;
	ld.global.f32 	%f35, [%rd31];
	mul.wide.u32 	%rd32, %r82, 4;
	add.s64 	%rd33, %rd1, %rd32;
	ld.global.f32 	%f36, [%rd33];
	fma.rn.f32 	%f37, %f35, %f36, %f34;
	mul.wide.u32 	%rd34, %r59, 4;
	add.s64 	%rd35, %rd2, %rd34;
	ld.global.f32 	%f38, [%rd35];
	mul.wide.u32 	%rd36, %r81, 4;
	add.s64 	%rd37, %rd1, %rd36;
	ld.global.f32 	%f39, [%rd37];
	fma.rn.f32 	%f67, %f38, %f39, %f37;
	add.s32 	%r88, %r88, 8;
	add.s32 	%r87, %r87, %r10;
	add.s32 	%r86, %r86, %r10;
	add.s32 	%r85, %r85, %r10;
	add.s32 	%r84, %r84, %r10;
	add.s32 	%r83, %r83, %r10;
	add.s32 	%r82, %r82, %r10;
	add.s32 	%r81, %r81, %r10;
	add.s32 	%r80, %r80, %r10;
	add.s32 	%r79, %r79, 8;
	setp.ne.s32 	%p6, %r88, 0;
	@%p6 bra 	$L__BB0_4;
$L__BB0_5:
	setp.eq.s32 	%p7, %r6, 0;
	@%p7 bra 	$L__BB0_13;
	and.b32  	%r39, %r45, 3;
	setp.lt.u32 	%p8, %r6, 4;
	@%p8 bra 	$L__BB0_8;
	add.s32 	%r63, %r90, %r5;
	mul.wide.u32 	%rd38, %r63, 4;
	add.s64 	%rd39, %rd2, %rd38;
	ld.global.f32 	%f41, [%rd39];
	mad.lo.s32 	%r64, %r90, %r44, %r3;
	mul.wide.u32 	%rd40, %r64, 4;
	add.s64 	%rd41, %rd1, %rd40;
	ld.global.f32 	%f42, [%rd41];
	fma.rn.f32 	%f43, %f41, %f42, %f67;
	add.s32 	%r65, %r63, 1;
	mul.wide.u32 	%rd42, %r65, 4;
	add.s64 	%rd43, %rd2, %rd42;
	ld.global.f32 	%f44, [%rd43];
	add.s32 	%r66, %r64, %r44;
	mul.wide.u32 	%rd44, %r66, 4;
	add.s64 	%rd45, %rd1, %rd44;
	ld.global.f32 	%f45, [%rd45];
	fma.rn.f32 	%f46, %f44, %f45, %f43;
	add.s32 	%r67, %r63, 2;
	mul.wide.u32 	%rd46, %r67, 4;
	add.s64 	%rd47, %rd2, %rd46;
	ld.global.f32 	%f47, [%rd47];
	add.s32 	%r68, %r66, %r44;
	mul.wide.u32 	%rd48, %r68, 4;
	add.s64 	%rd49, %rd1, %rd48;
	ld.global.f32 	%f48, [%rd49];
	fma.rn.f32 	%f49, %f47, %f48, %f46;
	add.s32 	%r69, %r63, 3;
	mul.wide.u32 	%rd50, %r69, 4;
	add.s64 	%rd51, %rd2, %rd50;
	ld.global.f32 	%f50, [%rd51];
	add.s32 	%r70, %r68, %r44;
	mul.wide.u32 	%rd52, %r70, 4;
	add.s64 	%rd53, %rd1, %rd52;
	ld.global.f32 	%f51, [%rd53];
	fma.rn.f32 	%f67, %f50, %f51, %f49;
	add.s32 	%r90, %r90, 4;
$L__BB0_8:
	setp.eq.s32 	%p9, %r39, 0;
	@%p9 bra 	$L__BB0_13;
	setp.eq.s32 	%p10, %r39, 1;
	@%p10 bra 	$L__BB0_11;
	add.s32 	%r71, %r90, %r5;
	mul.wide.u32 	%rd54, %r71, 4;
	add.s64 	%rd55, %rd2, %rd54;
	ld.global.f32 	%f53, [%rd55];
	mad.lo.s32 	%r72, %r90, %r44, %r3;
	mul.wide.u32 	%rd56, %r72, 4;
	add.s64 	%rd57, %rd1, %rd56;
	ld.global.f32 	%f54, [%rd57];
	fma.rn.f32 	%f55, %f53, %f54, %f67;
	add.s32 	%r73, %r71, 1;
	mul.wide.u32 	%rd58, %r73, 4;
	add.s64 	%rd59, %rd2, %rd58;
	ld.global.f32 	%f56, [%rd59];
	add.s32 	%r74, %r72, %r44;
	mul.wide.u32 	%rd60, %r74, 4;
	add.s64 	%rd61, %rd1, %rd60;
	ld.global.f32 	%f57, [%rd61];
	fma.rn.f32 	%f67, %f56, %f57, %f55;
	add.s32 	%r90, %r90, 2;
$L__BB0_11:
	and.b32  	%r75, %r45, 1;
	setp.eq.b32 	%p11, %r75, 1;
	not.pred 	%p12, %p11;
	@%p12 bra 	$L__BB0_13;
	add.s32 	%r76, %r90, %r5;
	mul.wide.u32 	%rd62, %r76, 4;
	add.s64 	%rd63, %rd2, %rd62;
	ld.global.f32 	%f58, [%rd63];
	mad.lo.s32 	%r77, %r90, %r44, %r3;
	mul.wide.u32 	%rd64, %r77, 4;
	add.s64 	%rd65, %rd1, %rd64;
	ld.global.f32 	%f59, [%rd65];
	fma.rn.f32 	%f67, %f58, %f59, %f67;
$L__BB0_13:
	mad.lo.s32 	%r78, %r44, %r4, %r3;
	cvta.to.global.u64 	%rd66, %rd3;
	mul.wide.u32 	%rd67, %r78, 4;
	add.s64 	%rd68, %rd66, %rd67;
	st.global.f32 	[%rd68], %f67;
$L__BB0_14:
	ret;

}


// ===== COMPILED SASS (sm_100) =====

	.target	sm_100

	.elftype	@"ET_EXEC"


//--------------------- .note.nv.tkinfo           --------------------------
	.section	.note.nv.tkinfo,"",@"SHT_NOTE"
	.sectionflags	@"SHF_NOTE_NV_TKINFO"
	.tkinfo
        /*0018*/ 	.word	0x00000002
        /*0030*/ 	.string	""
        /*0030*/ 	.string	"ptxas"
        /*0030*/ 	.string	"Cuda compilation tools, release 13.0, V13.0.88"
        /*0030*/ 	.string	"Build cuda_13.0.r13.0/compiler.36424714_0"
        /*0030*/ 	.string	"-arch sm_100 -m 64 "



//--------------------- .note.nv.cuinfo           --------------------------
	.section	.note.nv.cuinfo,"",@"SHT_NOTE"
	.sectionflags	@"SHF_NOTE_NV_CUINFO"
        /*0018*/ 	.short	0x0002
        /*001a*/ 	.short	0x0064
        /*001c*/ 	.short	0x0082
	.zero		2


//--------------------- .nv.info                  --------------------------
	.section	.nv.info,"",@"SHT_CUDA_INFO"
	.align	4


	//----- nvinfo : EIATTR_REGCOUNT
	.align		4
        /*0000*/ 	.byte	0x04, 0x2f
        /*0002*/ 	.short	(.L_1 - .L_0)
	.align		4
.L_0:
        /*0004*/ 	.word	index@(_Z5naivePKfS0_Pfiii)
        /*0008*/ 	.word	0x00000020


	//----- nvinfo : EIATTR_FRAME_SIZE
	.align		4
.L_1:
        /*000c*/ 	.byte	0x04, 0x11
        /*000e*/ 	.short	(.L_3 - .L_2)
	.align		4
.L_2:
        /*0010*/ 	.word	index@(_Z5naivePKfS0_Pfiii)
        /*0014*/ 	.word	0x00000000


	//----- nvinfo : EIATTR_MIN_STACK_SIZE
	.align		4
.L_3:
        /*0018*/ 	.byte	0x04, 0x12
        /*001a*/ 	.short	(.L_5 - .L_4)
	.align		4
.L_4:
        /*001c*/ 	.word	index@(_Z5naivePKfS0_Pfiii)
        /*0020*/ 	.word	0x00000000
.L_5:


//--------------------- .nv.compat                --------------------------
	.section	.nv.compat,"",@"SHT_CUDA_COMPAT_INFO"
	.align	4
        /*0000*/ 	.byte	0x02, 0x09, 0x00, 0x00, 0x02, 0x02, 0x01, 0x00, 0x02, 0x05, 0x05, 0x00, 0x03, 0x07, 0x01, 0x01
        /*0010*/ 	.byte	0x02, 0x03, 0x00, 0x00, 0x02, 0x06, 0x01, 0x00, 0x04, 0x0b, 0x08, 0x00, 0x09, 0x00, 0x00, 0x00
        /*0020*/ 	.byte	0x00, 0x00, 0x00, 0x00


//--------------------- .nv.info._Z5naivePKfS0_Pfiii --------------------------
	.section	.nv.info._Z5naivePKfS0_Pfiii,"",@"SHT_CUDA_INFO"
	.sectionflags	@""
	.align	4


	//----- nvinfo : EIATTR_CUDA_API_VERSION
	.align		4
        /*0000*/ 	.byte	0x04, 0x37
        /*0002*/ 	.short	(.L_7 - .L_6)
.L_6:
        /*0004*/ 	.word	0x00000082


	//----- nvinfo : EIATTR_KPARAM_INFO
	.align		4
.L_7:
        /*0008*/ 	.byte	0x04, 0x17
        /*000a*/ 	.short	(.L_9 - .L_8)
.L_8:
        /*000c*/ 	.word	0x00000000
        /*0010*/ 	.short	0x0005
        /*0012*/ 	.short	0x0020
        /*0014*/ 	.byte	0x00, 0xf0, 0x11, 0x00


	//----- nvinfo : EIATTR_KPARAM_INFO
	.align		4
.L_9:
        /*0018*/ 	.byte	0x04, 0x17
        /*001a*/ 	.short	(.L_11 - .L_10)
.L_10:
        /*001c*/ 	.word	0x00000000
        /*0020*/ 	.short	0x0004
        /*0022*/ 	.short	0x001c
        /*0024*/ 	.byte	0x00, 0xf0, 0x11, 0x00


	//----- nvinfo : EIATTR_KPARAM_INFO
	.align		4
.L_11:
        /*0028*/ 	.byte	0x04, 0x17
        /*002a*/ 	.short	(.L_13 - .L_12)
.L_12:
        /*002c*/ 	.word	0x00000000
        /*0030*/ 	.short	0x0003
        /*0032*/ 	.short	0x0018
        /*0034*/ 	.byte	0x00, 0xf0, 0x11, 0x00


	//----- nvinfo : EIATTR_KPARAM_INFO
	.align		4
.L_13:
        /*0038*/ 	.byte	0x04, 0x17
        /*003a*/ 	.short	(.L_15 - .L_14)
.L_14:
        /*003c*/ 	.word	0x00000000
        /*0040*/ 	.short	0x0002
        /*0042*/ 	.short	0x0010
        /*0044*/ 	.byte	0x00, 0xf5, 0x21, 0x00


	//----- nvinfo : EIATTR_KPARAM_INFO
	.align		4
.L_15:
        /*0048*/ 	.byte	0x04, 0x17
        /*004a*/ 	.short	(.L_17 - .L_16)
.L_16:
        /*004c*/ 	.word	0x00000000
        /*0050*/ 	.short	0x0001
        /*0052*/ 	.short	0x0008
        /*0054*/ 	.byte	0x00, 0xf5, 0x21, 0x00


	//----- nvinfo : EIATTR_KPARAM_INFO
	.align		4
.L_17:
        /*0058*/ 	.byte	0x04, 0x17
        /*005a*/ 	.short	(.L_19 - .L_18)
.L_18:
        /*005c*/ 	.word	0x00000000
        /*0060*/ 	.short	0x0000
        /*0062*/ 	.short	0x0000
        /*0064*/ 	.byte	0x00, 0xf5, 0x21, 0x00


	//----- nvinfo : EIATTR_SPARSE_MMA_MASK
	.align		4
.L_19:
        /*0068*/ 	.byte	0x03, 0x50
        /*006a*/ 	.short	0x0000


	//----- nvinfo : EIATTR_MAXREG_COUNT
	.align		4
        /*006c*/ 	.byte	0x03, 0x1b
        /*006e*/ 	.short	0x00ff


	//----- nvinfo : EIATTR_MERCURY_ISA_VERSION
	.align		4
        /*0070*/ 	.byte	0x03, 0x5f
        /*0072*/ 	.short	0x0101


	//----- nvinfo : EIATTR_VRC_CTA_INIT_COUNT
	.align		4
        /*0074*/ 	.byte	0x02, 0x4a
	.zero		1
	.zero		1


	//----- nvinfo : EIATTR_EXIT_INSTR_OFFSETS
	.align		4
        /*0078*/ 	.byte	0x04, 0x1c
        /*007a*/ 	.short	(.L_21 - .L_20)


	//   ....[0]....
.L_20:
        /*007c*/ 	.word	0x000000d0


	//   ....[1]....
        /*0080*/ 	.word	0x00000a80


	//----- nvinfo : EIATTR_CBANK_PARAM_SIZE
	.align		4
.L_21:
        /*0084*/ 	.byte	0x03, 0x19
        /*0086*/ 	.short	0x0024


	//----- nvinfo : EIATTR_PARAM_CBANK
	.align		4
        /*0088*/ 	.byte	0x04, 0x0a
        /*008a*/ 	.short	(.L_23 - .L_22)
	.align		4
.L_22:
        /*008c*/ 	.word	index@(.nv.constant0._Z5naivePKfS0_Pfiii)
        /*0090*/ 	.short	0x0380
        /*0092*/ 	.short	0x0024


	//----- nvinfo : EIATTR_SW_WAR
	.align		4
.L_23:
        /*0094*/ 	.byte	0x04, 0x36
        /*0096*/ 	.short	(.L_25 - .L_24)
.L_24:
        /*0098*/ 	.word	0x00000008
.L_25:


//--------------------- .nv.callgraph             --------------------------
	.section	.nv.callgraph,"",@"SHT_CUDA_CALLGRAPH"
	.align	4
	.sectionentsize	8
	.align		4
        /*0000*/ 	.word	0x00000000
	.align		4
        /*0004*/ 	.word	0xffffffff
	.align		4
        /*0008*/ 	.word	0x00000000
	.align		4
        /*000c*/ 	.word	0xfffffffe
	.align		4
        /*0010*/ 	.word	0x00000000
	.align		4
        /*0014*/ 	.word	0xfffffffd
	.align		4
        /*0018*/ 	.word	0x00000000
	.align		4
        /*001c*/ 	.word	0xfffffffc


//--------------------- .text._Z5naivePKfS0_Pfiii --------------------------
	.section	.text._Z5naivePKfS0_Pfiii,"ax",@progbits
	.align	128
        .global         _Z5naivePKfS0_Pfiii
        .type           _Z5naivePKfS0_Pfiii,@function
        .size           _Z5naivePKfS0_Pfiii,(.L_x_5 - _Z5naivePKfS0_Pfiii)
        .other          _Z5naivePKfS0_Pfiii,@"STO_CUDA_ENTRY STV_DEFAULT"
_Z5naivePKfS0_Pfiii:
.text._Z5naivePKfS0_Pfiii:
[----:B------:R-:W-:Y:S01]  /*0000*/  LDC R1, c[0x0][0x37c] ;  /* 0x0000df00ff017b82 */ /* 0x000fe20000000800 */
[----:B------:R-:W0:Y:S07]  /*0010*/  S2R R8, SR_TID.X ;  /* 0x0000000000087919 */ /* 0x000e2e0000002100 */
[----:B------:R-:W1:Y:S01]  /*0020*/  S2UR UR4, SR_CTAID.X ;  /* 0x00000000000479c3 */ /* 0x000e620000002500 */
[----:B------:R-:W1:Y:S01]  /*0030*/  LDCU UR5, c[0x0][0x360] ;  /* 0x00006c00ff0577ac */ /* 0x000e620008000800 */
[----:B------:R-:W2:Y:S06]  /*0040*/  S2R R2, SR_TID.Y ;  /* 0x0000000000027919 */ /* 0x000eac0000002200 */
[----:B------:R-:W2:Y:S08]  /*0050*/  S2UR UR6, SR_CTAID.Y ;  /* 0x00000000000679c3 */ /* 0x000eb00000002600 */
[----:B------:R-:W2:Y:S08]  /*0060*/  LDC R3, c[0x0][0x364] ;  /* 0x0000d900ff037b82 */ /* 0x000eb00000000800 */
[----:B------:R-:W3:Y:S01]  /*0070*/  LDC.64 R4, c[0x0][0x398] ;  /* 0x0000e600ff047b82 */ /* 0x000ee20000000a00 */
[----:B-1----:R-:W-:-:S06]  /*0080*/  UIMAD UR4, UR4, UR5, URZ ;  /* 0x00000005040472a4 */ /* 0x002fcc000f8e02ff */
[----:B0-----:R-:W-:Y:S01]  /*0090*/  IADD3 R0, PT, PT, R8, UR4, RZ ;  /* 0x0000000408007c10 */ /* 0x001fe2000fffe0ff */
[----:B--2---:R-:W-:-:S03]  /*00a0*/  IMAD R3, R3, UR6, R2 ;  /* 0x0000000603037c24 */ /* 0x004fc6000f8e0202 */
[----:B---3--:R-:W-:-:S04]  /*00b0*/  ISETP.GE.U32.AND P0, PT, R0, R5, PT ;  /* 0x000000050000720c */ /* 0x008fc80003f06070 */
[----:B------:R-:W-:-:S13]  /*00c0*/  ISETP.GE.U32.OR P0, PT, R3, R4, P0 ;  /* 0x000000040300720c */ /* 0x000fda0000706470 */
[----:B------:R-:W-:Y:S05]  /*00d0*/  @P0 EXIT ;  /* 0x000000000000094d */ /* 0x000fea0003800000 */
[----:B------:R-:W0:Y:S01]  /*00e0*/  LDC R2, c[0x0][0x3a0] ;  /* 0x0000e800ff027b82 */ /* 0x000e220000000800 */
[----:B------:R-:W1:Y:S01]  /*00f0*/  LDCU.64 UR6, c[0x0][0x358] ;  /* 0x00006b00ff0677ac */ /* 0x000e620008000a00 */
[----:B------:R-:W-:Y:S01]  /*0100*/  HFMA2 R25, -RZ, RZ, 0, 0 ;  /* 0x00000000ff197431 */ /* 0x000fe200000001ff */
[----:B0-----:R-:W-:-:S13]  /*0110*/  ISETP.GE.AND P0, PT, R2, 0x1, PT ;  /* 0x000000010200780c */ /* 0x001fda0003f06270 */
[----:B-1----:R-:W-:Y:S05]  /*0120*/  @!P0 BRA `(.L_x_0) ;  /* 0x0000000800448947 */ /* 0x002fea0003800000 */
[C---:B------:R-:W-:Y:S02]  /*0130*/  ISETP.GE.U32.AND P1, PT, R2.reuse, 0x8, PT ;  /* 0x000000080200780c */ /* 0x040fe40003f26070 */
[----:B------:R-:W-:Y:S02]  /*0140*/  LOP3.LUT R6, R2, 0x7, RZ, 0xc0, !PT ;  /* 0x0000000702067812 */ /* 0x000fe400078ec0ff */
[----:B------:R-:W-:Y:S02]  /*0150*/  MOV R25, RZ ;  /* 0x000000ff00197202 */ /* 0x000fe40000000f00 */
[----:B------:R-:W-:Y:S02]  /*0160*/  ISETP.NE.AND P0, PT, R6, RZ, PT ;  /* 0x000000ff0600720c */ /* 0x000fe40003f05270 */
[----:B------:R-:W-:-:S05]  /*0170*/  MOV R7, RZ ;  /* 0x000000ff00077202 */ /* 0x000fca0000000f00 */
[----:B------:R-:W-:Y:S06]  /*0180*/  @!P1 BRA `(.L_x_1) ;  /* 0x0000000400249947 */ /* 0x000fec0003800000 */
[----:B------:R-:W-:Y:S01]  /*0190*/  LOP3.LUT R7, R2, 0x7ffffff8, RZ, 0xc0, !PT ;  /* 0x7ffffff802077812 */ /* 0x000fe200078ec0ff */
[C---:B------:R-:W-:Y:S01]  /*01a0*/  IMAD R10, R5.reuse, 0x3, R0 ;  /* 0x00000003050a7824 */ /* 0x040fe200078e0200 */
[C---:B------:R-:W-:Y:S01]  /*01b0*/  IADD3 R4, PT, PT, R5.reuse, UR4, R8 ;  /* 0x0000000405047c10 */ /* 0x040fe2000fffe008 */
[C-C-:B------:R-:W-:Y:S01]  /*01c0*/  IMAD R14, R5.reuse, 0x5, R0.reuse ;  /* 0x00000005050e7824 */ /* 0x140fe200078e0200 */
[CC--:B------:R-:W-:Y:S01]  /*01d0*/  LEA R8, R5.reuse, R0.reuse, 0x1 ;  /* 0x0000000005087211 */ /* 0x0c0fe200078e08ff */
[C-C-:B------:R-:W-:Y:S01]  /*01e0*/  IMAD R9, R5.reuse, 0x6, R0.reuse ;  /* 0x0000000605097824 */ /* 0x140fe200078e0200 */
[C---:B------:R-:W-:Y:S01]  /*01f0*/  LEA R12, R5.reuse, R0, 0x2 ;  /* 0x00000000050c7211 */ /* 0x040fe200078e10ff */
[----:B------:R-:W-:Y:S01]  /*0200*/  IMAD R11, R5, 0x7, R0 ;  /* 0x00000007050b7824 */ /* 0x000fe200078e0200 */
[----:B------:R-:W-:Y:S01]  /*0210*/  MOV R25, RZ ;  /* 0x000000ff00197202 */ /* 0x000fe20000000f00 */
[----:B------:R-:W-:Y:S01]  /*0220*/  IMAD R15, R3, R2, 0x3 ;  /* 0x00000003030f7424 */ /* 0x000fe200078e0202 */
[----:B------:R-:W-:-:S02]  /*0230*/  MOV R13, R0 ;  /* 0x00000000000d7202 */ /* 0x000fc40000000f00 */
[----:B------:R-:W-:-:S07]  /*0240*/  IADD3 R24, PT, PT, -R7, RZ, RZ ;  /* 0x000000ff07187210 */ /* 0x000fce0007ffe1ff */
.L_x_2:
[----:B------:R-:W0:Y:S01]  /*0250*/  LDC.64 R20, c[0x0][0x380] ;  /* 0x0000e000ff147b82 */ /* 0x000e220000000a00 */
[----:B------:R-:W-:-:S07]  /*0260*/  IADD3 R23, PT, PT, R15, -0x3, RZ ;  /* 0xfffffffd0f177810 */ /* 0x000fce0007ffe0ff */
[----:B------:R-:W1:Y:S01]  /*0270*/  LDC.64 R16, c[0x0][0x388] ;  /* 0x0000e200ff107b82 */ /* 0x000e620000000a00 */
[----:B0-----:R-:W-:-:S06]  /*0280*/  IMAD.WIDE.U32 R22, R23, 0x4, R20 ;  /* 0x0000000417167825 */ /* 0x001fcc00078e0014 */
[----:B------:R-:W2:Y:S01]  /*0290*/  LDG.E R22, desc[UR6][R22.64] ;  /* 0x0000000616167981 */ /* 0x000ea2000c1e1900 */
[----:B-1----:R-:W-:-:S06]  /*02a0*/  IMAD.WIDE.U32 R18, R13, 0x4, R16 ;  /* 0x000000040d127825 */ /* 0x002fcc00078e0010 */
[----:B------:R-:W2:Y:S01]  /*02b0*/  LDG.E R18, desc[UR6][R18.64] ;  /* 0x0000000612127981 */ /* 0x000ea2000c1e1900 */
[----:B------:R-:W-:Y:S01]  /*02c0*/  IADD3 R27, PT, PT, R15, -0x2, RZ ;  /* 0xfffffffe0f1b7810 */ /* 0x000fe20007ffe0ff */
[----:B------:R-:W-:-:S06]  /*02d0*/  IMAD.WIDE.U32 R28, R4, 0x4, R16 ;  /* 0x00000004041c7825 */ /* 0x000fcc00078e0010 */
[----:B------:R-:W3:Y:S01]  /*02e0*/  LDG.E R28, desc[UR6][R28.64] ;  /* 0x000000061c1c7981 */ /* 0x000ee2000c1e1900 */
[----:B--2---:R-:W-:Y:S01]  /*02f0*/  FFMA R25, R22, R18, R25 ;  /* 0x0000001216197223 */ /* 0x004fe20000000019 */
[----:B------:R-:W-:Y:S01]  /*0300*/  IMAD.WIDE.U32 R22, R27, 0x4, R20 ;  /* 0x000000041b167825 */ /* 0x000fe200078e0014 */
[----:B------:R-:W-:-:S05]  /*0310*/  IADD3 R27, PT, PT, R15, -0x1, RZ ;  /* 0xffffffff0f1b7810 */ /* 0x000fca0007ffe0ff */
[----:B------:R-:W-:Y:S01]  /*0320*/  IMAD.WIDE.U32 R26, R27, 0x4, R20 ;  /* 0x000000041b1a7825 */ /* 0x000fe200078e0014 */
[----:B------:R-:W3:Y:S04]  /*0330*/  LDG.E R22, desc[UR6][R22.64] ;  /* 0x0000000616167981 */ /* 0x000ee8000c1e1900 */
[----:B------:R0:W2:Y:S02]  /*0340*/  LDG.E R18, desc[UR6][R26.64] ;  /* 0x000000061a127981 */ /* 0x0000a4000c1e1900 */
[----:B0-----:R-:W-:-:S05]  /*0350*/  IMAD.WIDE.U32 R26, R8, 0x4, R16 ;  /* 0x00000004081a7825 */ /* 0x001fca00078e0010 */
[----:B------:R-:W2:Y:S01]  /*0360*/  LDG.E R19, desc[UR6][R26.64] ;  /* 0x000000061a137981 */ /* 0x000ea2000c1e1900 */
[----:B------:R-:W-:Y:S01]  /*0370*/  IADD3 R23, PT, PT, R15, 0x1, RZ ;  /* 0x000000010f177810 */ /* 0x000fe20007ffe0ff */
[----:B---3--:R-:W-:-:S04]  /*0380*/  FFMA R25, R22, R28, R25 ;  /* 0x0000001c16197223 */ /* 0x008fc80000000019 */
[----:B--2---:R-:W-:Y:S01]  /*0390*/  FFMA R25, R18, R19, R25 ;  /* 0x0000001312197223 */ /* 0x004fe20000000019 */
[----:B------:R-:W-:-:S05]  /*03a0*/  IMAD.WIDE.U32 R18, R15, 0x4, R20 ;  /* 0x000000040f127825 */ /* 0x000fca00078e0014 */
[----:B------:R0:W2:Y:S02]  /*03b0*/  LDG.E R28, desc[UR6][R18.64] ;  /* 0x00000006121c7981 */ /* 0x0000a4000c1e1900 */
[----:B0-----:R-:W-:-:S04]  /*03c0*/  IMAD.WIDE.U32 R18, R23, 0x4, R20 ;  /* 0x0000000417127825 */ /* 0x001fc800078e0014 */
[--C-:B------:R-:W-:Y:S02]  /*03d0*/  IMAD.WIDE.U32 R22, R10, 0x4, R16.reuse ;  /* 0x000000040a167825 */ /* 0x100fe400078e0010 */
[----:B------:R-:W3:Y:S04]  /*03e0*/  LDG.E R18, desc[UR6][R18.64] ;  /* 0x0000000612127981 */ /* 0x000ee8000c1e1900 */
[----:B------:R0:W2:Y:S02]  /*03f0*/  LDG.E R29, desc[UR6][R22.64] ;  /* 0x00000006161d7981 */ /* 0x0000a4000c1e1900 */
[----:B0-----:R-:W-:-:S05]  /*0400*/  IMAD.WIDE.U32 R22, R12, 0x4, R16 ;  /* 0x000000040c167825 */ /* 0x001fca00078e0010 */
[----:B------:R0:W3:Y:S01]  /*0410*/  LDG.E R26, desc[UR6][R22.64] ;  /* 0x00000006161a7981 */ /* 0x0000e2000c1e1900 */
[C---:B------:R-:W-:Y:S02]  /*0420*/  IADD3 R27, PT, PT, R15.reuse, 0x3, RZ ;  /* 0x000000030f1b7810 */ /* 0x040fe40007ffe0ff */
[C---:B0-----:R-:W-:Y:S01]  /*0430*/  IADD3 R23, PT, PT, R15.reuse, 0x4, RZ ;  /* 0x000000040f177810 */ /* 0x041fe20007ffe0ff */
[----:B--2---:R-:W-:Y:S01]  /*0440*/  FFMA R25, R28, R29, R25 ;  /* 0x0000001d1c197223 */ /* 0x004fe20000000019 */
[----:B------:R-:W-:-:S05]  /*0450*/  IADD3 R29, PT, PT, R15, 0x2, RZ ;  /* 0x000000020f1d7810 */ /* 0x000fca0007ffe0ff */
[----:B------:R-:W-:-:S06]  /*0460*/  IMAD.WIDE.U32 R28, R29, 0x4, R20 ;  /* 0x000000041d1c7825 */ /* 0x000fcc00078e0014 */
[----:B------:R-:W2:Y:S01]  /*0470*/  LDG.E R28, desc[UR6][R28.64] ;  /* 0x000000061c1c7981 */ /* 0x000ea2000c1e1900 */
[----:B---3--:R-:W-:Y:S01]  /*0480*/  FFMA R25, R18, R26, R25 ;  /* 0x0000001a12197223 */ /* 0x008fe20000000019 */
[----:B------:R-:W-:-:S04]  /*0490*/  IMAD.WIDE.U32 R18, R14, 0x4, R16 ;  /* 0x000000040e127825 */ /* 0x000fc800078e0010 */
[--C-:B------:R-:W-:Y:S02]  /*04a0*/  IMAD.WIDE.U32 R26, R27, 0x4, R20.reuse ;  /* 0x000000041b1a7825 */ /* 0x100fe400078e0014 */
[----:B------:R-:W2:Y:S02]  /*04b0*/  LDG.E R18, desc[UR6][R18.64] ;  /* 0x0000000612127981 */ /* 0x000ea4000c1e1900 */
[----:B------:R-:W-:Y:S02]  /*04c0*/  IMAD.WIDE.U32 R20, R23, 0x4, R20 ;  /* 0x0000000417147825 */ /* 0x000fe400078e0014 */
[----:B------:R-:W3:Y:S02]  /*04d0*/  LDG.E R26, desc[UR6][R26.64] ;  /* 0x000000061a1a7981 */ /* 0x000ee4000c1e1900 */
[--C-:B------:R-:W-:Y:S02]  /*04e0*/  IMAD.WIDE.U32 R22, R9, 0x4, R16.reuse ;  /* 0x0000000409167825 */ /* 0x100fe400078e0010 */
[----:B------:R-:W4:Y:S02]  /*04f0*/  LDG.E R20, desc[UR6][R20.64] ;  /* 0x0000000614147981 */ /* 0x000f24000c1e1900 */
[----:B------:R-:W-:-:S02]  /*0500*/  IMAD.WIDE.U32 R16, R11, 0x4, R16 ;  /* 0x000000040b107825 */ /* 0x000fc400078e0010 */
[----:B------:R-:W3:Y:S04]  /*0510*/  LDG.E R23, desc[UR6][R22.64] ;  /* 0x0000000616177981 */ /* 0x000ee8000c1e1900 */
[----:B------:R-:W4:Y:S01]  /*0520*/  LDG.E R16, desc[UR6][R16.64] ;  /* 0x0000000610107981 */ /* 0x000f22000c1e1900 */
[----:B------:R-:W-:-:S04]  /*0530*/  IADD3 R24, PT, PT, R24, 0x8, RZ ;  /* 0x0000000818187810 */ /* 0x000fc80007ffe0ff */
[----:B------:R-:W-:Y:S02]  /*0540*/  ISETP.NE.AND P1, PT, R24, RZ, PT ;  /* 0x000000ff1800720c */ /* 0x000fe40003f25270 */
[----:B------:R-:W-:Y:S02]  /*0550*/  IADD3 R15, PT, PT, R15, 0x8, RZ ;  /* 0x000000080f0f7810 */ /* 0x000fe40007ffe0ff */
[C---:B------:R-:W-:Y:S02]  /*0560*/  LEA R4, R5.reuse, R4, 0x3 ;  /* 0x0000000405047211 */ /* 0x040fe400078e18ff */
[C---:B------:R-:W-:Y:S02]  /*0570*/  LEA R8, R5.reuse, R8, 0x3 ;  /* 0x0000000805087211 */ /* 0x040fe400078e18ff */
[C---:B------:R-:W-:Y:S02]  /*0580*/  LEA R10, R5.reuse, R10, 0x3 ;  /* 0x0000000a050a7211 */ /* 0x040fe400078e18ff */
[----:B------:R-:W-:-:S02]  /*0590*/  LEA R12, R5, R12, 0x3 ;  /* 0x0000000c050c7211 */ /* 0x000fc400078e18ff */
[C---:B------:R-:W-:Y:S02]  /*05a0*/  LEA R14, R5.reuse, R14, 0x3 ;  /* 0x0000000e050e7211 */ /* 0x040fe400078e18ff */
[C---:B------:R-:W-:Y:S02]  /*05b0*/  LEA R9, R5.reuse, R9, 0x3 ;  /* 0x0000000905097211 */ /* 0x040fe400078e18ff */
[C---:B------:R-:W-:Y:S02]  /*05c0*/  LEA R11, R5.reuse, R11, 0x3 ;  /* 0x0000000b050b7211 */ /* 0x040fe400078e18ff */
[----:B------:R-:W-:Y:S01]  /*05d0*/  LEA R13, R5, R13, 0x3 ;  /* 0x0000000d050d7211 */ /* 0x000fe200078e18ff */
[----:B--2---:R-:W-:-:S04]  /*05e0*/  FFMA R25, R28, R18, R25 ;  /* 0x000000121c197223 */ /* 0x004fc80000000019 */
[----:B---3--:R-:W-:-:S04]  /*05f0*/  FFMA R25, R26, R23, R25 ;  /* 0x000000171a197223 */ /* 0x008fc80000000019 */
[----:B----4-:R-:W-:Y:S01]  /*0600*/  FFMA R25, R20, R16, R25 ;  /* 0x0000001014197223 */ /* 0x010fe20000000019 */
[----:B------:R-:W-:Y:S06]  /*0610*/  @P1 BRA `(.L_x_2) ;  /* 0xfffffffc000c1947 */ /* 0x000fec000383ffff */
.L_x_1:
[----:B------:R-:W-:Y:S05]  /*0620*/  @!P0 BRA `(.L_x_0) ;  /* 0x0000000400048947 */ /* 0x000fea0003800000 */
[----:B------:R-:W-:Y:S02]  /*0630*/  ISETP.GE.U32.AND P0, PT, R6, 0x4, PT ;  /* 0x000000040600780c */ /* 0x000fe40003f06070 */
[----:B------:R-:W-:-:S04]  /*0640*/  LOP3.LUT R24, R2, 0x3, RZ, 0xc0, !PT ;  /* 0x0000000302187812 */ /* 0x000fc800078ec0ff */
[----:B------:R-:W-:-:S07]  /*0650*/  ISETP.NE.AND P1, PT, R24, RZ, PT ;  /* 0x000000ff1800720c */ /* 0x000fce0003f25270 */
[----:B------:R-:W-:Y:S06]  /*0660*/  @!P0 BRA `(.L_x_3) ;  /* 0x00000000007c8947 */ /* 0x000fec0003800000 */
[----:B------:R-:W0:Y:S01]  /*0670*/  LDC.64 R8, c[0x0][0x388] ;  /* 0x0000e200ff087b82 */ /* 0x000e220000000a00 */
[----:B------:R-:W-:Y:S02]  /*0680*/  IMAD R13, R3, R2, R7 ;  /* 0x00000002030d7224 */ /* 0x000fe400078e0207 */
[----:B------:R-:W-:-:S03]  /*0690*/  IMAD R6, R7, R5, R0 ;  /* 0x0000000507067224 */ /* 0x000fc600078e0200 */
[C---:B------:R-:W-:Y:S02]  /*06a0*/  IADD3 R21, PT, PT, R13.reuse, 0x1, RZ ;  /* 0x000000010d157810 */ /* 0x040fe40007ffe0ff */
[----:B------:R-:W1:Y:S01]  /*06b0*/  LDC.64 R10, c[0x0][0x380] ;  /* 0x0000e000ff0a7b82 */ /* 0x000e620000000a00 */
[C---:B------:R-:W-:Y:S02]  /*06c0*/  IADD3 R15, PT, PT, R13.reuse, 0x2, RZ ;  /* 0x000000020d0f7810 */ /* 0x040fe40007ffe0ff */
[----:B------:R-:W-:Y:S01]  /*06d0*/  IADD3 R27, PT, PT, R13, 0x3, RZ ;  /* 0x000000030d1b7810 */ /* 0x000fe20007ffe0ff */
[C---:B0-----:R-:W-:Y:S01]  /*06e0*/  IMAD.WIDE.U32 R18, R6.reuse, 0x4, R8 ;  /* 0x0000000406127825 */ /* 0x041fe200078e0008 */
[----:B------:R-:W-:-:S04]  /*06f0*/  IADD3 R6, PT, PT, R6, R5, RZ ;  /* 0x0000000506067210 */ /* 0x000fc80007ffe0ff */
[CC--:B------:R-:W-:Y:S01]  /*0700*/  IADD3 R14, PT, PT, R6.reuse, R5.reuse, RZ ;  /* 0x00000005060e7210 */ /* 0x0c0fe20007ffe0ff */
[--C-:B-1----:R-:W-:Y:S01]  /*0710*/  IMAD.WIDE.U32 R22, R13, 0x4, R10.reuse ;  /* 0x000000040d167825 */ /* 0x102fe200078e000a */
[----:B------:R-:W2:Y:S03]  /*0720*/  LDG.E R18, desc[UR6][R18.64] ;  /* 0x0000000612127981 */ /* 0x000ea6000c1e1900 */
[----:B------:R-:W-:Y:S01]  /*0730*/  IMAD.WIDE.U32 R20, R21, 0x4, R10 ;  /* 0x0000000415147825 */ /* 0x000fe200078e000a */
[----:B------:R-:W2:Y:S03]  /*0740*/  LDG.E R4, desc[UR6][R22.64] ;  /* 0x0000000616047981 */ /* 0x000ea6000c1e1900 */
[----:B------:R-:W-:Y:S01]  /*0750*/  IMAD.WIDE.U32 R16, R6, 0x4, R8 ;  /* 0x0000000406107825 */ /* 0x000fe200078e0008 */
[----:B------:R-:W-:Y:S01]  /*0760*/  IADD3 R29, PT, PT, R14, R5, RZ ;  /* 0x000000050e1d7210 */ /* 0x000fe20007ffe0ff */
[----:B------:R-:W3:Y:S02]  /*0770*/  LDG.E R20, desc[UR6][R20.64] ;  /* 0x0000000614147981 */ /* 0x000ee4000c1e1900 */
[----:B------:R-:W-:-:S02]  /*0780*/  IMAD.WIDE.U32 R12, R15, 0x4, R10 ;  /* 0x000000040f0c7825 */ /* 0x000fc400078e000a */
[----:B------:R-:W3:Y:S02]  /*0790*/  LDG.E R17, desc[UR6][R16.64] ;  /* 0x0000000610117981 */ /* 0x000ee4000c1e1900 */
[----:B------:R-:W-:Y:S02]  /*07a0*/  IMAD.WIDE.U32 R14, R14, 0x4, R8 ;  /* 0x000000040e0e7825 */ /* 0x000fe400078e0008 */
[----:B------:R-:W4:Y:S02]  /*07b0*/  LDG.E R13, desc[UR6][R12.64] ;  /* 0x000000060c0d7981 */ /* 0x000f24000c1e1900 */
[----:B------:R-:W-:Y:S02]  /*07c0*/  IMAD.WIDE.U32 R10, R27, 0x4, R10 ;  /* 0x000000041b0a7825 */ /* 0x000fe400078e000a */
[----:B------:R-:W4:Y:S02]  /*07d0*/  LDG.E R14, desc[UR6][R14.64] ;  /* 0x000000060e0e7981 */ /* 0x000f24000c1e1900 */
[----:B------:R-:W-:-:S02]  /*07e0*/  IMAD.WIDE.U32 R8, R29, 0x4, R8 ;  /* 0x000000041d087825 */ /* 0x000fc400078e0008 */
[----:B------:R-:W5:Y:S04]  /*07f0*/  LDG.E R11, desc[UR6][R10.64] ;  /* 0x000000060a0b7981 */ /* 0x000f68000c1e1900 */
[----:B------:R-:W5:Y:S01]  /*0800*/  LDG.E R8, desc[UR6][R8.64] ;  /* 0x0000000608087981 */ /* 0x000f62000c1e1900 */
[----:B------:R-:W-:Y:S01]  /*0810*/  IADD3 R7, PT, PT, R7, 0x4, RZ ;  /* 0x0000000407077810 */ /* 0x000fe20007ffe0ff */
[----:B--2---:R-:W-:-:S04]  /*0820*/  FFMA R25, R4, R18, R25 ;  /* 0x0000001204197223 */ /* 0x004fc80000000019 */
[----:B---3--:R-:W-:-:S04]  /*0830*/  FFMA R20, R20, R17, R25 ;  /* 0x0000001114147223 */ /* 0x008fc80000000019 */
[----:B----4-:R-:W-:-:S04]  /*0840*/  FFMA R20, R13, R14, R20 ;  /* 0x0000000e0d147223 */ /* 0x010fc80000000014 */
[----:B-----5:R-:W-:-:S07]  /*0850*/  FFMA R25, R11, R8, R20 ;  /* 0x000000080b197223 */ /* 0x020fce0000000014 */
.L_x_3:
[----:B------:R-:W-:Y:S05]  /*0860*/  @!P1 BRA `(.L_x_0) ;  /* 0x0000000000749947 */ /* 0x000fea0003800000 */
[----:B------:R-:W0:Y:S01]  /*0870*/  LDC.64 R16, c[0x0][0x380] ;  /* 0x0000e000ff107b82 */ /* 0x000e220000000a00 */
[----:B------:R-:W-:Y:S02]  /*0880*/  ISETP.NE.AND P0, PT, R24, 0x1, PT ;  /* 0x000000011800780c */ /* 0x000fe40003f05270 */
[----:B------:R-:W-:-:S04]  /*0890*/  LOP3.LUT R4, R2, 0x1, RZ, 0xc0, !PT ;  /* 0x0000000102047812 */ /* 0x000fc800078ec0ff */
[----:B------:R-:W-:Y:S01]  /*08a0*/  ISETP.NE.U32.AND P1, PT, R4, 0x1, PT ;  /* 0x000000010400780c */ /* 0x000fe20003f25070 */
[----:B------:R-:W1:Y:S06]  /*08b0*/  LDC.64 R8, c[0x0][0x388] ;  /* 0x0000e200ff087b82 */ /* 0x000e6c0000000a00 */
[----:B------:R-:W-:Y:S02]  /*08c0*/  @P0 IMAD R15, R3, R2, R7 ;  /* 0x00000002030f0224 */ /* 0x000fe400078e0207 */
[----:B------:R-:W2:Y:S01]  /*08d0*/  LDC.64 R10, c[0x0][0x380] ;  /* 0x0000e000ff0a7b82 */ /* 0x000ea20000000a00 */
[C---:B------:R-:W-:Y:S01]  /*08e0*/  @P0 IMAD R14, R7.reuse, R5, R0 ;  /* 0x00000005070e0224 */ /* 0x040fe200078e0200 */
[----:B------:R-:W-:-:S02]  /*08f0*/  @P0 IADD3 R7, PT, PT, R7, 0x2, RZ ;  /* 0x0000000207070810 */ /* 0x000fc40007ffe0ff */
[C---:B------:R-:W-:Y:S02]  /*0900*/  @P0 IADD3 R21, PT, PT, R15.reuse, 0x1, RZ ;  /* 0x000000010f150810 */ /* 0x040fe40007ffe0ff */
[----:B------:R-:W-:Y:S02]  /*0910*/  @P0 IADD3 R23, PT, PT, R14, R5, RZ ;  /* 0x000000050e170210 */ /* 0x000fe40007ffe0ff */
[----:B------:R-:W3:Y:S01]  /*0920*/  LDC.64 R12, c[0x0][0x388] ;  /* 0x0000e200ff0c7b82 */ /* 0x000ee20000000a00 */
[----:B0-----:R-:W-:-:S04]  /*0930*/  @P0 IMAD.WIDE.U32 R18, R15, 0x4, R16 ;  /* 0x000000040f120825 */ /* 0x001fc800078e0010 */
[----:B------:R-:W-:Y:S01]  /*0940*/  @P0 IMAD.WIDE.U32 R16, R21, 0x4, R16 ;  /* 0x0000000415100825 */ /* 0x000fe200078e0010 */
[----:B------:R-:W4:Y:S03]  /*0950*/  @P0 LDG.E R4, desc[UR6][R18.64] ;  /* 0x0000000612040981 */ /* 0x000f26000c1e1900 */
[----:B-1----:R-:W-:Y:S02]  /*0960*/  @P0 IMAD.WIDE.U32 R14, R14, 0x4, R8 ;  /* 0x000000040e0e0825 */ /* 0x002fe400078e0008 */
[----:B------:R-:W5:Y:S02]  /*0970*/  @P0 LDG.E R17, desc[UR6][R16.64] ;  /* 0x0000000610110981 */ /* 0x000f64000c1e1900 */
[----:B------:R-:W-:Y:S02]  /*0980*/  @!P1 IMAD R21, R3, R2, R7 ;  /* 0x0000000203159224 */ /* 0x000fe400078e0207 */
[----:B------:R-:W-:Y:S01]  /*0990*/  @P0 IMAD.WIDE.U32 R8, R23, 0x4, R8 ;  /* 0x0000000417080825 */ /* 0x000fe200078e0008 */
[----:B------:R-:W4:Y:S03]  /*09a0*/  @P0 LDG.E R14, desc[UR6][R14.64] ;  /* 0x000000060e0e0981 */ /* 0x000f26000c1e1900 */
[----:B------:R-:W-:-:S02]  /*09b0*/  @!P1 IMAD R7, R7, R5, R0 ;  /* 0x0000000507079224 */ /* 0x000fc400078e0200 */
[----:B--2---:R-:W-:Y:S01]  /*09c0*/  @!P1 IMAD.WIDE.U32 R10, R21, 0x4, R10 ;  /* 0x00000004150a9825 */ /* 0x004fe200078e000a */
[----:B------:R-:W5:Y:S03]  /*09d0*/  @P0 LDG.E R8, desc[UR6][R8.64] ;  /* 0x0000000608080981 */ /* 0x000f66000c1e1900 */
[----:B---3--:R-:W-:Y:S02]  /*09e0*/  @!P1 IMAD.WIDE.U32 R12, R7, 0x4, R12 ;  /* 0x00000004070c9825 */ /* 0x008fe400078e000c */
[----:B------:R-:W2:Y:S04]  /*09f0*/  @!P1 LDG.E R10, desc[UR6][R10.64] ;  /* 0x000000060a0a9981 */ /* 0x000ea8000c1e1900 */
[----:B------:R-:W2:Y:S01]  /*0a00*/  @!P1 LDG.E R12, desc[UR6][R12.64] ;  /* 0x000000060c0c9981 */ /* 0x000ea2000c1e1900 */
[----:B----4-:R-:W-:-:S04]  /*0a10*/  @P0 FFMA R4, R4, R14, R25 ;  /* 0x0000000e04040223 */ /* 0x010fc80000000019 */
[----:B-----5:R-:W-:-:S04]  /*0a20*/  @P0 FFMA R25, R17, R8, R4 ;  /* 0x0000000811190223 */ /* 0x020fc80000000004 */
[----:B--2---:R-:W-:-:S07]  /*0a30*/  @!P1 FFMA R25, R10, R12, R25 ;  /* 0x0000000c0a199223 */ /* 0x004fce0000000019 */
.L_x_0:
[----:B------:R-:W0:Y:S01]  /*0a40*/  LDC.64 R6, c[0x0][0x390] ;  /* 0x0000e400ff067b82 */ /* 0x000e220000000a00 */
[----:B------:R-:W-:-:S04]  /*0a50*/  IMAD R3, R3, R5, R0 ;  /* 0x0000000503037224 */ /* 0x000fc800078e0200 */
[----:B0-----:R-:W-:-:S05]  /*0a60*/  IMAD.WIDE.U32 R2, R3, 0x4, R6 ;  /* 0x0000000403027825 */ /* 0x001fca00078e0006 */
[----:B------:R-:W-:Y:S01]  /*0a70*/  STG.E desc[UR6][R2.64], R25 ;  /* 0x0000001902007986 */ /* 0x000fe2000c101906 */
[----:B------:R-:W-:Y:S05]  /*0a80*/  EXIT ;  /* 0x000000000000794d */ /* 0x000fea0003800000 */
.L_x_4:
[----:B------:R-:W-:-:S00]  /*0a90*/  BRA `(.L_x_4) ;  /* 0xfffffffc00fc7947 */ /* 0x000fc0000383ffff */
[----:B------:R-:W-:-:S00]  /*0aa0*/  NOP ;  /* 0x0000000000007918 */ /* 0x000fc00000000000 */
        /* <DEDUP_REMOVED lines=13> */
.L_x_5:


//--------------------- .nv.shared.reserved.0     --------------------------
	.section	.nv.shared.reserved.0,"aw",@nobits
	.weak		__nv_reservedSMEM_offset_0_alias
	.size		__nv_reservedSMEM_offset_0_alias, 0, 64
	.other		__nv_reservedSMEM_offset_0_alias,@"STO_CUDA_RESERVED_SHARED STV_DEFAULT"
__nv_reservedSMEM_offset_0_alias:
	.zero		0
	.zero		64


//--------------------- .nv.constant0._Z5naivePKfS0_Pfiii --------------------------
	.section	.nv.constant0._Z5naivePKfS0_Pfiii,"a",@progbits
	.sectionflags	@""
	.align	4
.nv.constant0._Z5naivePKfS0_Pfiii:
	.zero		932


//--------------------- SYMBOLS --------------------------

	.type		.nv.reservedSmem.offset0,@object
	.size		.nv.reservedSmem.offset0,0x4
